//
// Generated by NVIDIA NVVM Compiler
//
// Compiler Build ID: CL-36424714
// Cuda compilation tools, release 13.0, V13.0.88
// Based on NVVM 20.0.0
//

.version 9.0
.target sm_100
.address_size 64

	// .globl	_Z26kernelSampleLayeredTextureyiPfi
.extern .func  (.param .b32 func_retval0) vprintf
(
	.param .b64 vprintf_param_0,
	.param .b64 vprintf_param_1
)
;
.global .align 1 .b8 $str[14] = {40, 37, 46, 50, 102, 44, 32, 37, 46, 50, 102, 41, 10};

.visible .entry _Z26kernelSampleLayeredTextureyiPfi(
	.param .u64 _Z26kernelSampleLayeredTextureyiPfi_param_0,
	.param .u32 _Z26kernelSampleLayeredTextureyiPfi_param_1,
	.param .u64 .ptr .align 1 _Z26kernelSampleLayeredTextureyiPfi_param_2,
	.param .u32 _Z26kernelSampleLayeredTextureyiPfi_param_3
)
{
	.local .align 16 .b8 	__local_depot0[16];
	.reg .b64 	%SP;
	.reg .b64 	%SPL;
	.reg .pred 	%p<8>;
	.reg .b32 	%r<42>;
	.reg .b32 	%f<36>;
	.reg .b64 	%rd<13>;
	.reg .b64 	%fd<39>;

	mov.u64 	%SPL, __local_depot0;
	cvta.local.u64 	%SP, %SPL;
	ld.param.u64 	%rd2, [_Z26kernelSampleLayeredTextureyiPfi_param_0];
	ld.param.u32 	%r14, [_Z26kernelSampleLayeredTextureyiPfi_param_1];
	ld.param.u32 	%r15, [_Z26kernelSampleLayeredTextureyiPfi_param_3];
	add.u64 	%rd3, %SP, 0;
	add.u64 	%rd1, %SPL, 0;
	min.s32 	%r16, %r15, %r14;
	setp.lt.s32 	%p1, %r16, 1;
	@%p1 bra 	$L__BB0_11;
	and.b32  	%r1, %r14, 3;
	and.b32  	%r2, %r14, 2147483644;
	and.b32  	%r3, %r14, 1;
	neg.s32 	%r4, %r2;
	mov.b32 	%r37, 0;
	mov.u64 	%rd10, $str;
$L__BB0_2:
	setp.lt.u32 	%p2, %r14, 4;
	mov.b32 	%r41, 0;
	@%p2 bra 	$L__BB0_5;
	mov.f64 	%fd38, 0d0000000000000000;
	mov.b32 	%r38, 1;
	mov.u32 	%r39, %r4;
$L__BB0_4:
	.pragma "nounroll";
	add.f64 	%fd4, %fd38, 0d3FE0000000000000;
	cvt.rn.f32.f64 	%f1, %fd4;
	tex.a1d.v4.f32.f32 	{%f2, %f3, %f4, %f5}, [%rd2, {%r37, %f1}];
	cvt.f64.f32 	%fd5, %f1;
	add.f64 	%fd6, %fd5, 0dBFE0000000000000;
	cvt.f64.f32 	%fd7, %f2;
	st.local.v2.f64 	[%rd1], {%fd6, %fd7};
	cvta.global.u64 	%rd5, %rd10;
	{ // callseq 0, 0
	.param .b64 param0;
	st.param.b64 	[param0], %rd5;
	.param .b64 param1;
	st.param.b64 	[param1], %rd3;
	.param .b32 retval0;
	call.uni (retval0), 
	vprintf, 
	(
	param0, 
	param1
	);
	ld.param.b32 	%r20, [retval0];
	} // callseq 0
	add.s32 	%r22, %r38, 2;
	cvt.rn.f64.u32 	%fd8, %r38;
	add.f64 	%fd9, %fd8, 0d3FE0000000000000;
	cvt.rn.f32.f64 	%f6, %fd9;
	tex.a1d.v4.f32.f32 	{%f7, %f8, %f9, %f10}, [%rd2, {%r37, %f6}];
	cvt.f64.f32 	%fd10, %f6;
	add.f64 	%fd11, %fd10, 0dBFE0000000000000;
	cvt.f64.f32 	%fd12, %f7;
	st.local.v2.f64 	[%rd1], {%fd11, %fd12};
	{ // callseq 1, 0
	.param .b64 param0;
	st.param.b64 	[param0], %rd5;
	.param .b64 param1;
	st.param.b64 	[param1], %rd3;
	.param .b32 retval0;
	call.uni (retval0), 
	vprintf, 
	(
	param0, 
	param1
	);
	ld.param.b32 	%r23, [retval0];
	} // callseq 1
	add.s32 	%r25, %r38, 1;
	cvt.rn.f64.u32 	%fd13, %r25;
	add.f64 	%fd14, %fd13, 0d3FE0000000000000;
	cvt.rn.f32.f64 	%f11, %fd14;
	tex.a1d.v4.f32.f32 	{%f12, %f13, %f14, %f15}, [%rd2, {%r37, %f11}];
	cvt.f64.f32 	%fd15, %f11;
	add.f64 	%fd16, %fd15, 0dBFE0000000000000;
	cvt.f64.f32 	%fd17, %f12;
	st.local.v2.f64 	[%rd1], {%fd16, %fd17};
	{ // callseq 2, 0
	.param .b64 param0;
	st.param.b64 	[param0], %rd5;
	.param .b64 param1;
	st.param.b64 	[param1], %rd3;
	.param .b32 retval0;
	call.uni (retval0), 
	vprintf, 
	(
	param0, 
	param1
	);
	ld.param.b32 	%r26, [retval0];
	} // callseq 2
	cvt.rn.f64.u32 	%fd18, %r22;
	add.f64 	%fd19, %fd18, 0d3FE0000000000000;
	cvt.rn.f32.f64 	%f16, %fd19;
	tex.a1d.v4.f32.f32 	{%f17, %f18, %f19, %f20}, [%rd2, {%r37, %f16}];
	cvt.f64.f32 	%fd20, %f16;
	add.f64 	%fd21, %fd20, 0dBFE0000000000000;
	cvt.f64.f32 	%fd22, %f17;
	st.local.v2.f64 	[%rd1], {%fd21, %fd22};
	{ // callseq 3, 0
	.param .b64 param0;
	st.param.b64 	[param0], %rd5;
	.param .b64 param1;
	st.param.b64 	[param1], %rd3;
	.param .b32 retval0;
	call.uni (retval0), 
	vprintf, 
	(
	param0, 
	param1
	);
	ld.param.b32 	%r28, [retval0];
	} // callseq 3
	add.f64 	%fd38, %fd38, 0d4010000000000000;
	add.s32 	%r39, %r39, 4;
	add.s32 	%r38, %r38, 4;
	setp.ne.s32 	%p3, %r39, 0;
	mov.u32 	%r41, %r2;
	@%p3 bra 	$L__BB0_4;
$L__BB0_5:
	setp.eq.s32 	%p4, %r1, 0;
	@%p4 bra 	$L__BB0_10;
	setp.eq.s32 	%p5, %r1, 1;
	@%p5 bra 	$L__BB0_8;
	cvt.rn.f64.u32 	%fd23, %r41;
	add.f64 	%fd24, %fd23, 0d3FE0000000000000;
	cvt.rn.f32.f64 	%f21, %fd24;
	tex.a1d.v4.f32.f32 	{%f22, %f23, %f24, %f25}, [%rd2, {%r37, %f21}];
	cvt.f64.f32 	%fd25, %f21;
	add.f64 	%fd26, %fd25, 0dBFE0000000000000;
	cvt.f64.f32 	%fd27, %f22;
	st.local.v2.f64 	[%rd1], {%fd26, %fd27};
	cvta.global.u64 	%rd8, %rd10;
	{ // callseq 4, 0
	.param .b64 param0;
	st.param.b64 	[param0], %rd8;
	.param .b64 param1;
	st.param.b64 	[param1], %rd3;
	.param .b32 retval0;
	call.uni (retval0), 
	vprintf, 
	(
	param0, 
	param1
	);
	ld.param.b32 	%r30, [retval0];
	} // callseq 4
	add.s32 	%r32, %r41, 1;
	cvt.rn.f64.u32 	%fd28, %r32;
	add.f64 	%fd29, %fd28, 0d3FE0000000000000;
	cvt.rn.f32.f64 	%f26, %fd29;
	tex.a1d.v4.f32.f32 	{%f27, %f28, %f29, %f30}, [%rd2, {%r37, %f26}];
	cvt.f64.f32 	%fd30, %f26;
	add.f64 	%fd31, %fd30, 0dBFE0000000000000;
	cvt.f64.f32 	%fd32, %f27;
	st.local.v2.f64 	[%rd1], {%fd31, %fd32};
	{ // callseq 5, 0
	.param .b64 param0;
	st.param.b64 	[param0], %rd8;
	.param .b64 param1;
	st.param.b64 	[param1], %rd3;
	.param .b32 retval0;
	call.uni (retval0), 
	vprintf, 
	(
	param0, 
	param1
	);
	ld.param.b32 	%r33, [retval0];
	} // callseq 5
	add.s32 	%r41, %r41, 2;
$L__BB0_8:
	setp.eq.s32 	%p6, %r3, 0;
	@%p6 bra 	$L__BB0_10;
	cvt.rn.f64.u32 	%fd33, %r41;
	add.f64 	%fd34, %fd33, 0d3FE0000000000000;
	cvt.rn.f32.f64 	%f31, %fd34;
	tex.a1d.v4.f32.f32 	{%f32, %f33, %f34, %f35}, [%rd2, {%r37, %f31}];
	cvt.f64.f32 	%fd35, %f31;
	add.f64 	%fd36, %fd35, 0dBFE0000000000000;
	cvt.f64.f32 	%fd37, %f32;
	st.local.v2.f64 	[%rd1], {%fd36, %fd37};
	cvta.global.u64 	%rd11, %rd10;
	{ // callseq 6, 0
	.param .b64 param0;
	st.param.b64 	[param0], %rd11;
	.param .b64 param1;
	st.param.b64 	[param1], %rd3;
	.param .b32 retval0;
	call.uni (retval0), 
	vprintf, 
	(
	param0, 
	param1
	);
	ld.param.b32 	%r35, [retval0];
	} // callseq 6
$L__BB0_10:
	add.s32 	%r37, %r37, 1;
	setp.ne.s32 	%p7, %r37, %r15;
	@%p7 bra 	$L__BB0_2;
$L__BB0_11:
	ret;

}


// ===== COMPILED SASS (sm_100) =====

	.target	sm_100

	.elftype	@"ET_EXEC"


//--------------------- .note.nv.tkinfo           --------------------------
	.section	.note.nv.tkinfo,"",@"SHT_NOTE"
	.sectionflags	@"SHF_NOTE_NV_TKINFO"
	.tkinfo
        /*0018*/ 	.word	0x00000002
        /*0030*/ 	.string	""
        /*0030*/ 	.string	"ptxas"
        /*0030*/ 	.string	"Cuda compilation tools, release 13.0, V13.0.88"
        /*0030*/ 	.string	"Build cuda_13.0.r13.0/compiler.36424714_0"
        /*0030*/ 	.string	"-arch sm_100 -m 64 "



//--------------------- .note.nv.cuinfo           --------------------------
	.section	.note.nv.cuinfo,"",@"SHT_NOTE"
	.sectionflags	@"SHF_NOTE_NV_CUINFO"
        /*0018*/ 	.short	0x0002
        /*001a*/ 	.short	0x0064
        /*001c*/ 	.short	0x0082
	.zero		2


//--------------------- .nv.info                  --------------------------
	.section	.nv.info,"",@"SHT_CUDA_INFO"
	.align	4


	//----- nvinfo : EIATTR_REGCOUNT
	.align		4
        /*0000*/ 	.byte	0x04, 0x2f
        /*0002*/ 	.short	(.L_2 - .L_1)
	.align		4
.L_1:
        /*0004*/ 	.word	index@(_Z26kernelSampleLayeredTextureyiPfi)
        /*0008*/ 	.word	0x00000020


	//----- nvinfo : EIATTR_FRAME_SIZE
	.align		4
.L_2:
        /*000c*/ 	.byte	0x04, 0x11
        /*000e*/ 	.short	(.L_4 - .L_3)
	.align		4
.L_3:
        /*0010*/ 	.word	index@(_Z26kernelSampleLayeredTextureyiPfi)
        /*0014*/ 	.word	0x00000010


	//----- nvinfo : EIATTR_MIN_STACK_SIZE
	.align		4
.L_4:
        /*0018*/ 	.byte	0x04, 0x12
        /*001a*/ 	.short	(.L_6 - .L_5)
	.align		4
.L_5:
        /*001c*/ 	.word	index@(_Z26kernelSampleLayeredTextureyiPfi)
        /*0020*/ 	.word	0x00000010
.L_6:


//--------------------- .nv.compat                --------------------------
	.section	.nv.compat,"",@"SHT_CUDA_COMPAT_INFO"
	.align	4
        /*0000*/ 	.byte	0x02, 0x09, 0x00, 0x00, 0x02, 0x02, 0x02, 0x00, 0x02, 0x05, 0x05, 0x00, 0x03, 0x07, 0x01, 0x01
        /*0010*/ 	.byte	0x02, 0x03, 0x00, 0x00, 0x02, 0x06, 0x01, 0x00, 0x04, 0x0b, 0x08, 0x00, 0x01, 0x00, 0x00, 0x00
        /*0020*/ 	.byte	0x00, 0x00, 0x00, 0x00


//--------------------- .nv.info._Z26kernelSampleLayeredTextureyiPfi --------------------------
	.section	.nv.info._Z26kernelSampleLayeredTextureyiPfi,"",@"SHT_CUDA_INFO"
	.sectionflags	@""
	.align	4


	//----- nvinfo : EIATTR_CUDA_API_VERSION
	.align		4
        /*0000*/ 	.byte	0x04, 0x37
        /*0002*/ 	.short	(.L_8 - .L_7)
.L_7:
        /*0004*/ 	.word	0x00000082


	//----- nvinfo : EIATTR_KPARAM_INFO
	.align		4
.L_8:
        /*0008*/ 	.byte	0x04, 0x17
        /*000a*/ 	.short	(.L_10 - .L_9)
.L_9:
        /*000c*/ 	.word	0x00000000
        /*0010*/ 	.short	0x0003
        /*0012*/ 	.short	0x0018
        /*0014*/ 	.byte	0x00, 0xf0, 0x11, 0x00


	//----- nvinfo : EIATTR_KPARAM_INFO
	.align		4
.L_10:
        /*0018*/ 	.byte	0x04, 0x17
        /*001a*/ 	.short	(.L_12 - .L_11)
.L_11:
        /*001c*/ 	.word	0x00000000
        /*0020*/ 	.short	0x0002
        /*0022*/ 	.short	0x0010
        /*0024*/ 	.byte	0x00, 0xf5, 0x21, 0x00


	//----- nvinfo : EIATTR_KPARAM_INFO
	.align		4
.L_12:
        /*0028*/ 	.byte	0x04, 0x17
        /*002a*/ 	.short	(.L_14 - .L_13)
.L_13:
        /*002c*/ 	.word	0x00000000
        /*0030*/ 	.short	0x0001
        /*0032*/ 	.short	0x0008
        /*0034*/ 	.byte	0x00, 0xf0, 0x11, 0x00


	//----- nvinfo : EIATTR_KPARAM_INFO
	.align		4
.L_14:
        /*0038*/ 	.byte	0x04, 0x17
        /*003a*/ 	.short	(.L_16 - .L_15)
.L_15:
        /*003c*/ 	.word	0x00000000
        /*0040*/ 	.short	0x0000
        /*0042*/ 	.short	0x0000
        /*0044*/ 	.byte	0x00, 0xf0, 0x21, 0x00


	//----- nvinfo : EIATTR_SPARSE_MMA_MASK
	.align		4
.L_16:
        /*0048*/ 	.byte	0x03, 0x50
        /*004a*/ 	.short	0x0000


	//----- nvinfo : EIATTR_MAXREG_COUNT
	.align		4
        /*004c*/ 	.byte	0x03, 0x1b
        /*004e*/ 	.short	0x00ff


	//----- nvinfo : EIATTR_EXTERNS
	.align		4
        /*0050*/ 	.byte	0x04, 0x0f
        /*0052*/ 	.short	(.L_18 - .L_17)


	//   ....[0]....
	.align		4
.L_17:
        /*0054*/ 	.word	index@(vprintf)


	//----- nvinfo : EIATTR_MERCURY_ISA_VERSION
	.align		4
.L_18:
        /*0058*/ 	.byte	0x03, 0x5f
        /*005a*/ 	.short	0x0101


	//----- nvinfo : EIATTR_VRC_CTA_INIT_COUNT
	.align		4
        /*005c*/ 	.byte	0x02, 0x4a
	.zero		1
	.zero		1


	//----- nvinfo : EIATTR_SYSCALL_OFFSETS
	.align		4
        /*0060*/ 	.byte	0x04, 0x46
        /*0062*/ 	.short	(.L_20 - .L_19)


	//   ....[0]....
.L_19:
        /*0064*/ 	.word	0x000002d0


	//   ....[1]....
        /*0068*/ 	.word	0x00000440


	//   ....[2]....
        /*006c*/ 	.word	0x000005a0


	//   ....[3]....
        /*0070*/ 	.word	0x000006f0


	//   ....[4]....
        /*0074*/ 	.word	0x000008f0


	//   ....[5]....
        /*0078*/ 	.word	0x00000a50


	//   ....[6]....
        /*007c*/ 	.word	0x00000bf0


	//----- nvinfo : EIATTR_EXIT_INSTR_OFFSETS
	.align		4
.L_20:
        /*0080*/ 	.byte	0x04, 0x1c
        /*0082*/ 	.short	(.L_22 - .L_21)


	//   ....[0]....
.L_21:
        /*0084*/ 	.word	0x000000a0


	//   ....[1]....
        /*0088*/ 	.word	0x00000c40


	//----- nvinfo : EIATTR_CRS_STACK_SIZE
	.align		4
.L_22:
        /*008c*/ 	.byte	0x04, 0x1e
        /*008e*/ 	.short	(.L_24 - .L_23)
.L_23:
        /*0090*/ 	.word	0x00000000


	//----- nvinfo : EIATTR_CBANK_PARAM_SIZE
	.align		4
.L_24:
        /*0094*/ 	.byte	0x03, 0x19
        /*0096*/ 	.short	0x001c


	//----- nvinfo : EIATTR_PARAM_CBANK
	.align		4
        /*0098*/ 	.byte	0x04, 0x0a
        /*009a*/ 	.short	(.L_26 - .L_25)
	.align		4
.L_25:
        /*009c*/ 	.word	index@(.nv.constant0._Z26kernelSampleLayeredTextureyiPfi)
        /*00a0*/ 	.short	0x0380
        /*00a2*/ 	.short	0x001c


	//----- nvinfo : EIATTR_SW_WAR
	.align		4
.L_26:
        /*00a4*/ 	.byte	0x04, 0x36
        /*00a6*/ 	.short	(.L_28 - .L_27)
.L_27:
        /*00a8*/ 	.word	0x00000008
.L_28:


//--------------------- .nv.callgraph             --------------------------
	.section	.nv.callgraph,"",@"SHT_CUDA_CALLGRAPH"
	.align	4
	.sectionentsize	8
	.align		4
        /*0000*/ 	.word	0x00000000
	.align		4
        /*0004*/ 	.word	0xffffffff
	.align		4
        /*0008*/ 	.word	index@(_Z26kernelSampleLayeredTextureyiPfi)
	.align		4
        /*000c*/ 	.word	index@(vprintf)
	.align		4
        /*0010*/ 	.word	0x00000000
	.align		4
        /*0014*/ 	.word	0xfffffffe
	.align		4
        /*0018*/ 	.word	0x00000000
	.align		4
        /*001c*/ 	.word	0xfffffffd
	.align		4
        /*0020*/ 	.word	0x00000000
	.align		4
        /*0024*/ 	.word	0xfffffffc


//--------------------- .nv.constant4             --------------------------
	.section	.nv.constant4,"a",@progbits
	.align	8
	.align		8
.nv.constant4:
        /*0000*/ 	.dword	vprintf
	.align		8
        /*0008*/ 	.dword	$str


//--------------------- .text._Z26kernelSampleLayeredTextureyiPfi --------------------------
	.section	.text._Z26kernelSampleLayeredTextureyiPfi,"ax",@progbits
	.align	128
        .global         _Z26kernelSampleLayeredTextureyiPfi
        .type           _Z26kernelSampleLayeredTextureyiPfi,@function
        .size           _Z26kernelSampleLayeredTextureyiPfi,(.L_x_13 - _Z26kernelSampleLayeredTextureyiPfi)
        .other          _Z26kernelSampleLayeredTextureyiPfi,@"STO_CUDA_ENTRY STV_DEFAULT"
_Z26kernelSampleLayeredTextureyiPfi:
.text._Z26kernelSampleLayeredTextureyiPfi:
[----:B------:R-:W0:Y:S08]  /*0000*/  LDC R1, c[0x0][0x37c] ;  /* 0x0000df00ff017b82 */ /* 0x000e300000000800 */
[----:B------:R-:W1:Y:S01]  /*0010*/  LDC R22, c[0x0][0x388] ;  /* 0x0000e200ff167b82 */ /* 0x000e620000000800 */
[----:B------:R-:W1:Y:S01]  /*0020*/  LDCU UR6, c[0x0][0x398] ;  /* 0x00007300ff0677ac */ /* 0x000e620008000800 */
[----:B0-----:R-:W-:Y:S01]  /*0030*/  VIADD R1, R1, 0xfffffff0 ;  /* 0xfffffff001017836 */ /* 0x001fe20000000000 */
[----:B------:R-:W0:Y:S01]  /*0040*/  LDCU UR4, c[0x0][0x2f8] ;  /* 0x00005f00ff0477ac */ /* 0x000e220008000800 */
[----:B------:R-:W2:Y:S03]  /*0050*/  LDCU UR5, c[0x0][0x2fc] ;  /* 0x00005f80ff0577ac */ /* 0x000ea60008000800 */
[----:B0-----:R-:W-:-:S02]  /*0060*/  IADD3 R2, P1, PT, R1, UR4, RZ ;  /* 0x0000000401027c10 */ /* 0x001fc4000ff3e0ff */
[----:B-1----:R-:W-:-:S03]  /*0070*/  VIMNMX R0, PT, PT, R22, UR6, PT ;  /* 0x0000000616007c48 */ /* 0x002fc6000bfe0100 */
[----:B--2---:R-:W-:Y:S01]  /*0080*/  IMAD.X R16, RZ, RZ, UR5, P1 ;  /* 0x00000005ff107e24 */ /* 0x004fe200088e06ff */
[----:B------:R-:W-:-:S13]  /*0090*/  ISETP.GE.AND P0, PT, R0, 0x1, PT ;  /* 0x000000010000780c */ /* 0x000fda0003f06270 */
[----:B------:R-:W-:Y:S05]  /*00a0*/  @!P0 EXIT ;  /* 0x000000000000894d */ /* 0x000fea0003800000 */
[C---:B------:R-:W-:Y:S01]  /*00b0*/  LOP3.LUT R23, R22.reuse, 0x3, RZ, 0xc0, !PT ;  /* 0x0000000316177812 */ /* 0x040fe200078ec0ff */
[----:B------:R-:W-:Y:S01]  /*00c0*/  IMAD.MOV.U32 R18, RZ, RZ, RZ ;  /* 0x000000ffff127224 */ /* 0x000fe200078e00ff */
[----:B------:R-:W-:-:S07]  /*00d0*/  LOP3.LUT R22, R22, 0x7ffffffc, RZ, 0xc0, !PT ;  /* 0x7ffffffc16167812 */ /* 0x000fce00078ec0ff */
.L_x_11:
[----:B------:R-:W0:Y:S01]  /*00e0*/  LDCU UR4, c[0x0][0x388] ;  /* 0x00007100ff0477ac */ /* 0x000e220008000800 */
[----:B------:R-:W-:Y:S01]  /*00f0*/  IMAD.MOV.U32 R19, RZ, RZ, RZ ;  /* 0x000000ffff137224 */ /* 0x000fe200078e00ff */
[----:B0-----:R-:W-:-:S09]  /*0100*/  UISETP.GE.U32.AND UP0, UPT, UR4, 0x4, UPT ;  /* 0x000000040400788c */ /* 0x001fd2000bf06070 */
[----:B------:R-:W-:Y:S05]  /*0110*/  BRA.U !UP0, `(.L_x_0) ;  /* 0x0000000508907547 */ /* 0x000fea000b800000 */
[----:B------:R-:W-:Y:S01]  /*0120*/  BSSY.RECONVERGENT B6, `(.L_x_1) ;  /* 0x0000062000067945 */ /* 0x000fe20003800200 */
[----:B------:R-:W-:Y:S01]  /*0130*/  IMAD.MOV R17, RZ, RZ, -R22 ;  /* 0x000000ffff117224 */ /* 0x000fe200078e0a16 */
[----:B------:R-:W-:Y:S01]  /*0140*/  CS2R R26, SRZ ;  /* 0x00000000001a7805 */ /* 0x000fe2000001ff00 */
[----:B------:R-:W-:-:S07]  /*0150*/  IMAD.MOV.U32 R19, RZ, RZ, 0x1 ;  /* 0x00000001ff137424 */ /* 0x000fce00078e00ff */
.L_x_6:
[----:B------:R-:W-:Y:S01]  /*0160*/  DADD R4, R26, 0.5 ;  /* 0x3fe000001a047429 */ /* 0x000fe20000000000 */
[----:B------:R-:W0:Y:S01]  /*0170*/  LDCU UR4, c[0x0][0x380] ;  /* 0x00007000ff0477ac */ /* 0x000e220008000800 */
[C---:B------:R-:W-:Y:S01]  /*0180*/  ISETP.GT.U32.AND P0, PT, R18.reuse, 0xffff, PT ;  /* 0x0000ffff1200780c */ /* 0x040fe20003f04070 */
[----:B------:R-:W-:Y:S01]  /*0190*/  IMAD.MOV.U32 R0, RZ, RZ, -0x3e000000 ;  /* 0xc2000000ff007424 */ /* 0x000fe200078e00ff */
[----:B------:R-:W-:Y:S02]  /*01a0*/  UMOV UR5, URZ ;  /* 0x000000ff00057c82 */ /* 0x000fe40008000000 */
[----:B------:R-:W0:Y:S01]  /*01b0*/  F2F.F32.F64 R7, R4 ;  /* 0x0000000400077310 */ /* 0x000e220000301000 */
[----:B------:R-:W-:-:S04]  /*01c0*/  SEL R6, R18, 0xffff, !P0 ;  /* 0x0000ffff12067807 */ /* 0x000fc80004000000 */
[----:B0-----:R0:W5:Y:S03]  /*01d0*/  TEX.LL RZ, R10, R6, R0, UR4, ARRAY_1D, 0x1 ;  /* 0x88ff0400060a7f60 */ /* 0x00116600089e01ff */
[----:B------:R-:W1:Y:S01]  /*01e0*/  F2F.F64.F32 R8, R7 ;  /* 0x0000000700087310 */ /* 0x000e620000201800 */
[----:B------:R-:W-:Y:S02]  /*01f0*/  MOV R12, 0x0 ;  /* 0x00000000000c7802 */ /* 0x000fe40000000f00 */
[----:B------:R-:W-:-:S04]  /*0200*/  IADD3 R17, PT, PT, R17, 0x4, RZ ;  /* 0x0000000411117810 */ /* 0x000fc80007ffe0ff */
[----:B------:R-:W2:Y:S01]  /*0210*/  LDC.64 R12, c[0x4][R12] ;  /* 0x010000000c0c7b82 */ /* 0x000ea20000000a00 */
[----:B------:R-:W-:-:S04]  /*0220*/  ISETP.NE.AND P0, PT, R17, RZ, PT ;  /* 0x000000ff1100720c */ /* 0x000fc80003f05270 */
[----:B------:R-:W-:Y:S01]  /*0230*/  P2R R25, PR, RZ, 0x1 ;  /* 0x00000001ff197803 */ /* 0x000fe20000000000 */
[----:B-1----:R-:W-:Y:S01]  /*0240*/  DADD R8, R8, -0.5 ;  /* 0xbfe0000008087429 */ /* 0x002fe20000000000 */
[----:B0-----:R-:W0:Y:S01]  /*0250*/  LDCU.64 UR4, c[0x4][0x8] ;  /* 0x01000100ff0477ac */ /* 0x001e220008000a00 */
[----:B------:R-:W-:Y:S02]  /*0260*/  IMAD.MOV.U32 R6, RZ, RZ, R2 ;  /* 0x000000ffff067224 */ /* 0x000fe400078e0002 */
[----:B------:R-:W-:Y:S02]  /*0270*/  IMAD.MOV.U32 R7, RZ, RZ, R16 ;  /* 0x000000ffff077224 */ /* 0x000fe400078e0010 */
[----:B0-----:R-:W-:Y:S02]  /*0280*/  IMAD.U32 R4, RZ, RZ, UR4 ;  /* 0x00000004ff047e24 */ /* 0x001fe4000f8e00ff */
[----:B------:R-:W-:Y:S01]  /*0290*/  IMAD.U32 R5, RZ, RZ, UR5 ;  /* 0x00000005ff057e24 */ /* 0x000fe2000f8e00ff */
[----:B-----5:R-:W0:Y:S02]  /*02a0*/  F2F.F64.F32 R10, R10 ;  /* 0x0000000a000a7310 */ /* 0x020e240000201800 */
[----:B0-2---:R0:W-:Y:S04]  /*02b0*/  STL.128 [R1], R8 ;  /* 0x0000000801007387 */ /* 0x0051e80000100c00 */
[----:B------:R-:W-:-:S07]  /*02c0*/  LEPC R20, `(.L_x_2) ;  /* 0x000000001014794e */ /* 0x000fce0000000000 */
[----:B0-----:R-:W-:Y:S05]  /*02d0*/  CALL.ABS.NOINC R12 ;  /* 0x000000000c007343 */ /* 0x001fea0003c00000 */
.L_x_2:
[----:B------:R-:W0:Y:S01]  /*02e0*/  I2F.F64.U32 R4, R19 ;  /* 0x0000001300047312 */ /* 0x000e220000201800 */
[----:B------:R-:W1:Y:S01]  /*02f0*/  LDCU UR4, c[0x0][0x380] ;  /* 0x00007000ff0477ac */ /* 0x000e620008000800 */
[C---:B------:R-:W-:Y:S01]  /*0300*/  ISETP.GT.U32.AND P0, PT, R18.reuse, 0xffff, PT ;  /* 0x0000ffff1200780c */ /* 0x040fe20003f04070 */
[----:B------:R-:W-:Y:S01]  /*0310*/  IMAD.MOV.U32 R0, RZ, RZ, -0x3e000000 ;  /* 0xc2000000ff007424 */ /* 0x000fe200078e00ff */
[----:B------:R-:W-:Y:S02]  /*0320*/  UMOV UR5, URZ ;  /* 0x000000ff00057c82 */ /* 0x000fe40008000000 */
[----:B------:R-:W-:Y:S01]  /*0330*/  SEL R6, R18, 0xffff, !P0 ;  /* 0x0000ffff12067807 */ /* 0x000fe20004000000 */
[----:B0-----:R-:W-:-:S06]  /*0340*/  DADD R4, R4, 0.5 ;  /* 0x3fe0000004047429 */ /* 0x001fcc0000000000 */
[----:B------:R-:W1:Y:S02]  /*0350*/  F2F.F32.F64 R7, R4 ;  /* 0x0000000400077310 */ /* 0x000e640000301000 */
[----:B-1----:R0:W5:Y:S06]  /*0360*/  TEX.LL RZ, R10, R6, R0, UR4, ARRAY_1D, 0x1 ;  /* 0x88ff0400060a7f60 */ /* 0x00216c00089e01ff */
[----:B------:R-:W1:Y:S01]  /*0370*/  F2F.F64.F32 R8, R7 ;  /* 0x0000000700087310 */ /* 0x000e620000201800 */
[----:B------:R-:W-:Y:S01]  /*0380*/  MOV R24, 0x0 ;  /* 0x0000000000187802 */ /* 0x000fe20000000f00 */
[----:B------:R-:W-:-:S03]  /*0390*/  VIADD R28, R19, 0x2 ;  /* 0x00000002131c7836 */ /* 0x000fc60000000000 */
[----:B------:R2:W3:Y:S01]  /*03a0*/  LDC.64 R12, c[0x4][R24] ;  /* 0x01000000180c7b82 */ /* 0x0004e20000000a00 */
[----:B-1----:R-:W-:Y:S01]  /*03b0*/  DADD R8, R8, -0.5 ;  /* 0xbfe0000008087429 */ /* 0x002fe20000000000 */
[----:B0-----:R-:W0:Y:S01]  /*03c0*/  LDCU.64 UR4, c[0x4][0x8] ;  /* 0x01000100ff0477ac */ /* 0x001e220008000a00 */
[----:B------:R-:W-:Y:S02]  /*03d0*/  IMAD.MOV.U32 R6, RZ, RZ, R2 ;  /* 0x000000ffff067224 */ /* 0x000fe400078e0002 */
[----:B------:R-:W-:Y:S02]  /*03e0*/  IMAD.MOV.U32 R7, RZ, RZ, R16 ;  /* 0x000000ffff077224 */ /* 0x000fe400078e0010 */
[----:B0-----:R-:W-:Y:S01]  /*03f0*/  IMAD.U32 R4, RZ, RZ, UR4 ;  /* 0x00000004ff047e24 */ /* 0x001fe2000f8e00ff */
[----:B------:R-:W-:Y:S01]  /*0400*/  MOV R5, UR5 ;  /* 0x0000000500057c02 */ /* 0x000fe20008000f00 */
[----:B-----5:R-:W0:Y:S02]  /*0410*/  F2F.F64.F32 R10, R10 ;  /* 0x0000000a000a7310 */ /* 0x020e240000201800 */
[----:B0--3--:R2:W-:Y:S04]  /*0420*/  STL.128 [R1], R8 ;  /* 0x0000000801007387 */ /* 0x0095e80000100c00 */
[----:B------:R-:W-:-:S07]  /*0430*/  LEPC R20, `(.L_x_3) ;  /* 0x000000001014794e */ /* 0x000fce0000000000 */
[----:B--2---:R-:W-:Y:S05]  /*0440*/  CALL.ABS.NOINC R12 ;  /* 0x000000000c007343 */ /* 0x004fea0003c00000 */
.L_x_3:
[----:B------:R-:W-:Y:S01]  /*0450*/  VIADD R3, R19, 0x1 ;  /* 0x0000000113037836 */ /* 0x000fe20000000000 */
[----:B------:R-:W0:Y:S01]  /*0460*/  LDCU UR4, c[0x0][0x380] ;  /* 0x00007000ff0477ac */ /* 0x000e220008000800 */
[C---:B------:R-:W-:Y:S01]  /*0470*/  ISETP.GT.U32.AND P0, PT, R18.reuse, 0xffff, PT ;  /* 0x0000ffff1200780c */ /* 0x040fe20003f04070 */
[----:B------:R-:W-:Y:S01]  /*0480*/  IMAD.MOV.U32 R0, RZ, RZ, -0x3e000000 ;  /* 0xc2000000ff007424 */ /* 0x000fe200078e00ff */
[----:B------:R-:W1:Y:S01]  /*0490*/  I2F.F64.U32 R4, R3 ;  /* 0x0000000300047312 */ /* 0x000e620000201800 */
[----:B------:R-:W-:Y:S01]  /*04a0*/  UMOV UR5, URZ ;  /* 0x000000ff00057c82 */ /* 0x000fe20008000000 */
[----:B------:R-:W-:Y:S01]  /*04b0*/  SEL R14, R18, 0xffff, !P0 ;  /* 0x0000ffff120e7807 */ /* 0x000fe20004000000 */
[----:B-1----:R-:W-:-:S06]  /*04c0*/  DADD R4, R4, 0.5 ;  /* 0x3fe0000004047429 */ /* 0x002fcc0000000000 */
[----:B------:R-:W0:Y:S02]  /*04d0*/  F2F.F32.F64 R15, R4 ;  /* 0x00000004000f7310 */ /* 0x000e240000301000 */
[----:B0-----:R0:W5:Y:S06]  /*04e0*/  TEX.LL RZ, R10, R14, R0, UR4, ARRAY_1D, 0x1 ;  /* 0x88ff04000e0a7f60 */ /* 0x00116c00089e01ff */
[----:B------:R-:W1:Y:S01]  /*04f0*/  F2F.F64.F32 R8, R15 ;  /* 0x0000000f00087310 */ /* 0x000e620000201800 */
[----:B------:R2:W3:Y:S01]  /*0500*/  LDC.64 R12, c[0x4][R24] ;  /* 0x01000000180c7b82 */ /* 0x0004e20000000a00 */
[----:B------:R-:W-:-:S02]  /*0510*/  IMAD.MOV.U32 R6, RZ, RZ, R2 ;  /* 0x000000ffff067224 */ /* 0x000fc400078e0002 */
[----:B------:R-:W-:Y:S01]  /*0520*/  IMAD.MOV.U32 R7, RZ, RZ, R16 ;  /* 0x000000ffff077224 */ /* 0x000fe200078e0010 */
[----:B-1----:R-:W-:Y:S01]  /*0530*/  DADD R8, R8, -0.5 ;  /* 0xbfe0000008087429 */ /* 0x002fe20000000000 */
[----:B0-----:R-:W0:Y:S02]  /*0540*/  LDCU.64 UR4, c[0x4][0x8] ;  /* 0x01000100ff0477ac */ /* 0x001e240008000a00 */
[----:B0-----:R-:W-:Y:S01]  /*0550*/  MOV R4, UR4 ;  /* 0x0000000400047c02 */ /* 0x001fe20008000f00 */
[----:B------:R-:W-:Y:S01]  /*0560*/  IMAD.U32 R5, RZ, RZ, UR5 ;  /* 0x00000005ff057e24 */ /* 0x000fe2000f8e00ff */
[----:B-----5:R-:W0:Y:S02]  /*0570*/  F2F.F64.F32 R10, R10 ;  /* 0x0000000a000a7310 */ /* 0x020e240000201800 */
[----:B0--3--:R2:W-:Y:S04]  /*0580*/  STL.128 [R1], R8 ;  /* 0x0000000801007387 */ /* 0x0095e80000100c00 */
[----:B------:R-:W-:-:S07]  /*0590*/  LEPC R20, `(.L_x_4) ;  /* 0x000000001014794e */ /* 0x000fce0000000000 */
[----:B--2---:R-:W-:Y:S05]  /*05a0*/  CALL.ABS.NOINC R12 ;  /* 0x000000000c007343 */ /* 0x004fea0003c00000 */
.L_x_4:
        /* <DEDUP_REMOVED lines=10> */
[----:B------:R2:W3:Y:S01]  /*0650*/  LDC.64 R12, c[0x4][R24] ;  /* 0x01000000180c7b82 */ /* 0x0004e20000000a00 */
[----:B------:R-:W-:-:S02]  /*0660*/  IMAD.MOV.U32 R6, RZ, RZ, R2 ;  /* 0x000000ffff067224 */ /* 0x000fc400078e0002 */
[----:B------:R-:W-:Y:S01]  /*0670*/  IMAD.MOV.U32 R7, RZ, RZ, R16 ;  /* 0x000000ffff077224 */ /* 0x000fe200078e0010 */
[----:B-1----:R-:W-:Y:S01]  /*0680*/  DADD R8, R8, -0.5 ;  /* 0xbfe0000008087429 */ /* 0x002fe20000000000 */
[----:B0-----:R-:W0:Y:S02]  /*0690*/  LDCU.64 UR4, c[0x4][0x8] ;  /* 0x01000100ff0477ac */ /* 0x001e240008000a00 */
[----:B0-----:R-:W-:Y:S01]  /*06a0*/  IMAD.U32 R4, RZ, RZ, UR4 ;  /* 0x00000004ff047e24 */ /* 0x001fe2000f8e00ff */
[----:B------:R-:W-:Y:S01]  /*06b0*/  MOV R5, UR5 ;  /* 0x0000000500057c02 */ /* 0x000fe20008000f00 */
[----:B-----5:R-:W0:Y:S02]  /*06c0*/  F2F.F64.F32 R10, R10 ;  /* 0x0000000a000a7310 */ /* 0x020e240000201800 */
[----:B0--3--:R2:W-:Y:S04]  /*06d0*/  STL.128 [R1], R8 ;  /* 0x0000000801007387 */ /* 0x0095e80000100c00 */
[----:B------:R-:W-:-:S07]  /*06e0*/  LEPC R20, `(.L_x_5) ;  /* 0x000000001014794e */ /* 0x000fce0000000000 */
[----:B--2---:R-:W-:Y:S05]  /*06f0*/  CALL.ABS.NOINC R12 ;  /* 0x000000000c007343 */ /* 0x004fea0003c00000 */
.L_x_5:
[----:B------:R-:W-:Y:S01]  /*0700*/  ISETP.NE.AND P6, PT, R25, RZ, PT ;  /* 0x000000ff1900720c */ /* 0x000fe20003fc5270 */
[----:B------:R-:W-:Y:S01]  /*0710*/  DADD R26, R26, 4 ;  /* 0x401000001a1a7429 */ /* 0x000fe20000000000 */
[----:B------:R-:W-:-:S11]  /*0720*/  VIADD R19, R19, 0x4 ;  /* 0x0000000413137836 */ /* 0x000fd60000000000 */
[----:B------:R-:W-:Y:S05]  /*0730*/  @P6 BRA `(.L_x_6) ;  /* 0xfffffff800886947 */ /* 0x000fea000383ffff */
[----:B------:R-:W-:Y:S05]  /*0740*/  BSYNC.RECONVERGENT B6 ;  /* 0x0000000000067941 */ /* 0x000fea0003800200 */
.L_x_1:
[----:B------:R-:W-:-:S07]  /*0750*/  IMAD.MOV.U32 R19, RZ, RZ, R22 ;  /* 0x000000ffff137224 */ /* 0x000fce00078e0016 */
.L_x_0:
[----:B------:R-:W-:-:S13]  /*0760*/  ISETP.NE.AND P0, PT, R23, RZ, PT ;  /* 0x000000ff1700720c */ /* 0x000fda0003f05270 */
[----:B------:R-:W-:Y:S05]  /*0770*/  @!P0 BRA `(.L_x_7) ;  /* 0x0000000400208947 */ /* 0x000fea0003800000 */
[----:B------:R-:W-:-:S13]  /*0780*/  ISETP.NE.AND P0, PT, R23, 0x1, PT ;  /* 0x000000011700780c */ /* 0x000fda0003f05270 */
[----:B------:R-:W-:Y:S05]  /*0790*/  @!P0 BRA `(.L_x_8) ;  /* 0x0000000000b48947 */ /* 0x000fea0003800000 */
        /* <DEDUP_REMOVED lines=11> */
[----:B------:R-:W-:-:S02]  /*0850*/  IMAD.MOV.U32 R6, RZ, RZ, R2 ;  /* 0x000000ffff067224 */ /* 0x000fc400078e0002 */
[----:B------:R-:W-:Y:S01]  /*0860*/  IMAD.MOV.U32 R7, RZ, RZ, R16 ;  /* 0x000000ffff077224 */ /* 0x000fe200078e0010 */
[----:B------:R2:W3:Y:S01]  /*0870*/  LDC.64 R12, c[0x4][R17] ;  /* 0x01000000110c7b82 */ /* 0x0004e20000000a00 */
        /* <DEDUP_REMOVED lines=8> */
.L_x_9:
        /* <DEDUP_REMOVED lines=22> */
.L_x_10:
[----:B------:R-:W-:-:S07]  /*0a60*/  VIADD R19, R19, 0x2 ;  /* 0x0000000213137836 */ /* 0x000fce0000000000 */
.L_x_8:
[----:B------:R-:W0:Y:S02]  /*0a70*/  LDCU UR4, c[0x0][0x388] ;  /* 0x00007100ff0477ac */ /* 0x000e240008000800 */
[----:B0-----:R-:W-:-:S09]  /*0a80*/  ULOP3.LUT UP0, URZ, UR4, 0x1, URZ, 0xc0, !UPT ;  /* 0x0000000104ff7892 */ /* 0x001fd2000f80c0ff */
[----:B------:R-:W-:Y:S05]  /*0a90*/  BRA.U !UP0, `(.L_x_7) ;  /* 0x0000000108587547 */ /* 0x000fea000b800000 */
        /* <DEDUP_REMOVED lines=12> */
[----:B------:R-:W-:-:S03]  /*0b60*/  IMAD.MOV.U32 R7, RZ, RZ, R16 ;  /* 0x000000ffff077224 */ /* 0x000fc600078e0010 */
[----:B------:R-:W2:Y:S01]  /*0b70*/  LDC.64 R12, c[0x4][R12] ;  /* 0x010000000c0c7b82 */ /* 0x000ea20000000a00 */
[----:B-1----:R-:W-:Y:S01]  /*0b80*/  DADD R8, R8, -0.5 ;  /* 0xbfe0000008087429 */ /* 0x002fe20000000000 */
[----:B0-----:R-:W0:Y:S02]  /*0b90*/  LDCU.64 UR4, c[0x4][0x8] ;  /* 0x01000100ff0477ac */ /* 0x001e240008000a00 */
[----:B0-----:R-:W-:Y:S01]  /*0ba0*/  MOV R4, UR4 ;  /* 0x0000000400047c02 */ /* 0x001fe20008000f00 */
[----:B------:R-:W-:Y:S01]  /*0bb0*/  IMAD.U32 R5, RZ, RZ, UR5 ;  /* 0x00000005ff057e24 */ /* 0x000fe2000f8e00ff */
[----:B-----5:R-:W0:Y:S02]  /*0bc0*/  F2F.F64.F32 R10, R10 ;  /* 0x0000000a000a7310 */ /* 0x020e240000201800 */
[----:B0-2---:R0:W-:Y:S04]  /*0bd0*/  STL.128 [R1], R8 ;  /* 0x0000000801007387 */ /* 0x0051e80000100c00 */
[----:B------:R-:W-:-:S07]  /*0be0*/  LEPC R20, `(.L_x_7) ;  /* 0x000000001014794e */ /* 0x000fce0000000000 */
[----:B0-----:R-:W-:Y:S05]  /*0bf0*/  CALL.ABS.NOINC R12 ;  /* 0x000000000c007343 */ /* 0x001fea0003c00000 */
.L_x_7:
[----:B------:R-:W0:Y:S01]  /*0c00*/  LDCU UR4, c[0x0][0x398] ;  /* 0x00007300ff0477ac */ /* 0x000e220008000800 */
[----:B------:R-:W-:-:S05]  /*0c10*/  VIADD R18, R18, 0x1 ;  /* 0x0000000112127836 */ /* 0x000fca0000000000 */
[----:B0-----:R-:W-:-:S13]  /*0c20*/  ISETP.NE.AND P0, PT, R18, UR4, PT ;  /* 0x0000000412007c0c */ /* 0x001fda000bf05270 */
[----:B------:R-:W-:Y:S05]  /*0c30*/  @P0 BRA `(.L_x_11) ;  /* 0xfffffff400280947 */ /* 0x000fea000383ffff */
[----:B------:R-:W-:Y:S05]  /*0c40*/  EXIT ;  /* 0x000000000000794d */ /* 0x000fea0003800000 */
.L_x_12:
[----:B------:R-:W-:-:S00]  /*0c50*/  BRA `(.L_x_12) ;  /* 0xfffffffc00fc7947 */ /* 0x000fc0000383ffff */
[----:B------:R-:W-:-:S00]  /*0c60*/  NOP ;  /* 0x0000000000007918 */ /* 0x000fc00000000000 */
        /* <DEDUP_REMOVED lines=9> */
.L_x_13:


//--------------------- .nv.global.init           --------------------------
	.section	.nv.global.init,"aw",@progbits
.nv.global.init:
	.type		$str,@object
	.size		$str,(.L_0 - $str)
$str:
        /*0000*/ 	.byte	0x28, 0x25, 0x2e, 0x32, 0x66, 0x2c, 0x20, 0x25, 0x2e, 0x32, 0x66, 0x29, 0x0a, 0x00
.L_0:


//--------------------- .nv.shared.reserved.0     --------------------------
	.section	.nv.shared.reserved.0,"aw",@nobits
	.weak		__nv_reservedSMEM_offset_0_alias
	.size		__nv_reservedSMEM_offset_0_alias, 0, 64
	.other		__nv_reservedSMEM_offset_0_alias,@"STO_CUDA_RESERVED_SHARED STV_DEFAULT"
__nv_reservedSMEM_offset_0_alias:
	.zero		0
	.zero		64


//--------------------- .nv.constant0._Z26kernelSampleLayeredTextureyiPfi --------------------------
	.section	.nv.constant0._Z26kernelSampleLayeredTextureyiPfi,"a",@progbits
	.sectionflags	@""
	.align	4
.nv.constant0._Z26kernelSampleLayeredTextureyiPfi:
	.zero		924


//--------------------- SYMBOLS --------------------------

	.type		.nv.reservedSmem.offset0,@object
	.size		.nv.reservedSmem.offset0,0x4
	.type		vprintf,@function
